//
// Generated by NVIDIA NVVM Compiler
//
// Compiler Build ID: CL-36424714
// Cuda compilation tools, release 13.0, V13.0.88
// Based on NVVM 20.0.0
//

.version 9.0
.target sm_100
.address_size 64

	// .globl	_Z11cuda_kernelPi

.visible .entry _Z11cuda_kernelPi(
	.param .u64 .ptr .align 1 _Z11cuda_kernelPi_param_0
)
{
	.reg .b32 	%r<7>;
	.reg .b64 	%rd<5>;

	ld.param.u64 	%rd1, [_Z11cuda_kernelPi_param_0];
	cvta.to.global.u64 	%rd2, %rd1;
	mov.u32 	%r1, %tid.x;
	mov.u32 	%r2, %ctaid.x;
	mov.u32 	%r3, %ntid.x;
	mad.lo.s32 	%r4, %r2, %r3, %r1;
	mul.wide.u32 	%rd3, %r4, 4;
	add.s64 	%rd4, %rd2, %rd3;
	ld.global.u32 	%r5, [%rd4];
	add.s32 	%r6, %r5, 1;
	st.global.u32 	[%rd4], %r6;
	ret;

}


// ===== COMPILED SASS (sm_100) =====

	.target	sm_100

	.elftype	@"ET_EXEC"


//--------------------- .note.nv.tkinfo           --------------------------
	.section	.note.nv.tkinfo,"",@"SHT_NOTE"
	.sectionflags	@"SHF_NOTE_NV_TKINFO"
	.tkinfo
        /*0018*/ 	.word	0x00000002
        /*0030*/ 	.string	""
        /*0030*/ 	.string	"ptxas"
        /*0030*/ 	.string	"Cuda compilation tools, release 13.0, V13.0.88"
        /*0030*/ 	.string	"Build cuda_13.0.r13.0/compiler.36424714_0"
        /*0030*/ 	.string	"-arch sm_100 -m 64 "



//--------------------- .note.nv.cuinfo           --------------------------
	.section	.note.nv.cuinfo,"",@"SHT_NOTE"
	.sectionflags	@"SHF_NOTE_NV_CUINFO"
        /*0018*/ 	.short	0x0002
        /*001a*/ 	.short	0x0064
        /*001c*/ 	.short	0x0082
	.zero		2


//--------------------- .nv.info                  --------------------------
	.section	.nv.info,"",@"SHT_CUDA_INFO"
	.align	4


	//----- nvinfo : EIATTR_REGCOUNT
	.align		4
        /*0000*/ 	.byte	0x04, 0x2f
        /*0002*/ 	.short	(.L_1 - .L_0)
	.align		4
.L_0:
        /*0004*/ 	.word	index@(_Z11cuda_kernelPi)
        /*0008*/ 	.word	0x00000008


	//----- nvinfo : EIATTR_FRAME_SIZE
	.align		4
.L_1:
        /*000c*/ 	.byte	0x04, 0x11
        /*000e*/ 	.short	(.L_3 - .L_2)
	.align		4
.L_2:
        /*0010*/ 	.word	index@(_Z11cuda_kernelPi)
        /*0014*/ 	.word	0x00000000


	//----- nvinfo : EIATTR_MIN_STACK_SIZE
	.align		4
.L_3:
        /*0018*/ 	.byte	0x04, 0x12
        /*001a*/ 	.short	(.L_5 - .L_4)
	.align		4
.L_4:
        /*001c*/ 	.word	index@(_Z11cuda_kernelPi)
        /*0020*/ 	.word	0x00000000
.L_5:


//--------------------- .nv.compat                --------------------------
	.section	.nv.compat,"",@"SHT_CUDA_COMPAT_INFO"
	.align	4
        /*0000*/ 	.byte	0x02, 0x09, 0x00, 0x00, 0x02, 0x02, 0x01, 0x00, 0x02, 0x05, 0x05, 0x00, 0x03, 0x07, 0x01, 0x01
        /*0010*/ 	.byte	0x02, 0x03, 0x00, 0x00, 0x02, 0x06, 0x01, 0x00, 0x04, 0x0b, 0x08, 0x00, 0x09, 0x00, 0x00, 0x00
        /*0020*/ 	.byte	0x00, 0x00, 0x00, 0x00


//--------------------- .nv.info._Z11cuda_kernelPi --------------------------
	.section	.nv.info._Z11cuda_kernelPi,"",@"SHT_CUDA_INFO"
	.sectionflags	@""
	.align	4


	//----- nvinfo : EIATTR_CUDA_API_VERSION
	.align		4
        /*0000*/ 	.byte	0x04, 0x37
        /*0002*/ 	.short	(.L_7 - .L_6)
.L_6:
        /*0004*/ 	.word	0x00000082


	//----- nvinfo : EIATTR_KPARAM_INFO
	.align		4
.L_7:
        /*0008*/ 	.byte	0x04, 0x17
        /*000a*/ 	.short	(.L_9 - .L_8)
.L_8:
        /*000c*/ 	.word	0x00000000
        /*0010*/ 	.short	0x0000
        /*0012*/ 	.short	0x0000
        /*0014*/ 	.byte	0x00, 0xf5, 0x21, 0x00


	//----- nvinfo : EIATTR_SPARSE_MMA_MASK
	.align		4
.L_9:
        /*0018*/ 	.byte	0x03, 0x50
        /*001a*/ 	.short	0x0000


	//----- nvinfo : EIATTR_MAXREG_COUNT
	.align		4
        /*001c*/ 	.byte	0x03, 0x1b
        /*001e*/ 	.short	0x00ff


	//----- nvinfo : EIATTR_MERCURY_ISA_VERSION
	.align		4
        /*0020*/ 	.byte	0x03, 0x5f
        /*0022*/ 	.short	0x0101


	//----- nvinfo : EIATTR_VRC_CTA_INIT_COUNT
	.align		4
        /*0024*/ 	.byte	0x02, 0x4a
	.zero		1
	.zero		1


	//----- nvinfo : EIATTR_EXIT_INSTR_OFFSETS
	.align		4
        /*0028*/ 	.byte	0x04, 0x1c
        /*002a*/ 	.short	(.L_11 - .L_10)


	//   ....[0]....
.L_10:
        /*002c*/ 	.word	0x000000b0


	//----- nvinfo : EIATTR_CBANK_PARAM_SIZE
	.align		4
.L_11:
        /*0030*/ 	.byte	0x03, 0x19
        /*0032*/ 	.short	0x0008


	//----- nvinfo : EIATTR_PARAM_CBANK
	.align		4
        /*0034*/ 	.byte	0x04, 0x0a
        /*0036*/ 	.short	(.L_13 - .L_12)
	.align		4
.L_12:
        /*0038*/ 	.word	index@(.nv.constant0._Z11cuda_kernelPi)
        /*003c*/ 	.short	0x0380
        /*003e*/ 	.short	0x0008


	//----- nvinfo : EIATTR_SW_WAR
	.align		4
.L_13:
        /*0040*/ 	.byte	0x04, 0x36
        /*0042*/ 	.short	(.L_15 - .L_14)
.L_14:
        /*0044*/ 	.word	0x00000008
.L_15:


//--------------------- .nv.callgraph             --------------------------
	.section	.nv.callgraph,"",@"SHT_CUDA_CALLGRAPH"
	.align	4
	.sectionentsize	8
	.align		4
        /*0000*/ 	.word	0x00000000
	.align		4
        /*0004*/ 	.word	0xffffffff
	.align		4
        /*0008*/ 	.word	0x00000000
	.align		4
        /*000c*/ 	.word	0xfffffffe
	.align		4
        /*0010*/ 	.word	0x00000000
	.align		4
        /*0014*/ 	.word	0xfffffffd
	.align		4
        /*0018*/ 	.word	0x00000000
	.align		4
        /*001c*/ 	.word	0xfffffffc


//--------------------- .text._Z11cuda_kernelPi   --------------------------
	.section	.text._Z11cuda_kernelPi,"ax",@progbits
	.align	128
        .global         _Z11cuda_kernelPi
        .type           _Z11cuda_kernelPi,@function
        .size           _Z11cuda_kernelPi,(.L_x_1 - _Z11cuda_kernelPi)
        .other          _Z11cuda_kernelPi,@"STO_CUDA_ENTRY STV_DEFAULT"
_Z11cuda_kernelPi:
.text._Z11cuda_kernelPi:
[----:B------:R-:W-:Y:S01]  /*0000*/  LDC R1, c[0x0][0x37c] ;  /* 0x0000df00ff017b82 */ /* 0x000fe20000000800 */
[----:B------:R-:W0:Y:S07]  /*0010*/  S2R R5, SR_TID.X ;  /* 0x0000000000057919 */ /* 0x000e2e0000002100 */
[----:B------:R-:W0:Y:S01]  /*0020*/  S2UR UR6, SR_CTAID.X ;  /* 0x00000000000679c3 */ /* 0x000e220000002500 */
[----:B------:R-:W1:Y:S07]  /*0030*/  LDCU.64 UR4, c[0x0][0x358] ;  /* 0x00006b00ff0477ac */ /* 0x000e6e0008000a00 */
[----:B------:R-:W0:Y:S08]  /*0040*/  LDC R0, c[0x0][0x360] ;  /* 0x0000d800ff007b82 */ /* 0x000e300000000800 */
[----:B------:R-:W2:Y:S01]  /*0050*/  LDC.64 R2, c[0x0][0x380] ;  /* 0x0000e000ff027b82 */ /* 0x000ea20000000a00 */
[----:B0-----:R-:W-:-:S04]  /*0060*/  IMAD R5, R0, UR6, R5 ;  /* 0x0000000600057c24 */ /* 0x001fc8000f8e0205 */
[----:B--2---:R-:W-:-:S05]  /*0070*/  IMAD.WIDE.U32 R2, R5, 0x4, R2 ;  /* 0x0000000405027825 */ /* 0x004fca00078e0002 */
[----:B-1----:R-:W2:Y:S02]  /*0080*/  LDG.E R0, desc[UR4][R2.64] ;  /* 0x0000000402007981 */ /* 0x002ea4000c1e1900 */
[----:B--2---:R-:W-:-:S05]  /*0090*/  IADD3 R5, PT, PT, R0, 0x1, RZ ;  /* 0x0000000100057810 */ /* 0x004fca0007ffe0ff */
[----:B------:R-:W-:Y:S01]  /*00a0*/  STG.E desc[UR4][R2.64], R5 ;  /* 0x0000000502007986 */ /* 0x000fe2000c101904 */
[----:B------:R-:W-:Y:S05]  /*00b0*/  EXIT ;  /* 0x000000000000794d */ /* 0x000fea0003800000 */
.L_x_0:
[----:B------:R-:W-:-:S00]  /*00c0*/  BRA `(.L_x_0) ;  /* 0xfffffffc00fc7947 */ /* 0x000fc0000383ffff */
[----:B------:R-:W-:-:S00]  /*00d0*/  NOP ;  /* 0x0000000000007918 */ /* 0x000fc00000000000 */
        /* <DEDUP_REMOVED lines=10> */
.L_x_1:


//--------------------- .nv.shared.reserved.0     --------------------------
	.section	.nv.shared.reserved.0,"aw",@nobits
	.weak		__nv_reservedSMEM_offset_0_alias
	.size		__nv_reservedSMEM_offset_0_alias, 0, 64
	.other		__nv_reservedSMEM_offset_0_alias,@"STO_CUDA_RESERVED_SHARED STV_DEFAULT"
__nv_reservedSMEM_offset_0_alias:
	.zero		0
	.zero		64


//--------------------- .nv.constant0._Z11cuda_kernelPi --------------------------
	.section	.nv.constant0._Z11cuda_kernelPi,"a",@progbits
	.sectionflags	@""
	.align	4
.nv.constant0._Z11cuda_kernelPi:
	.zero		904


//--------------------- SYMBOLS --------------------------

	.type		.nv.reservedSmem.offset0,@object
	.size		.nv.reservedSmem.offset0,0x4
